//
// Generated by NVIDIA NVVM Compiler
//
// Compiler Build ID: CL-36424714
// Cuda compilation tools, release 13.0, V13.0.88
// Based on NVVM 20.0.0
//

.version 9.0
.target sm_100
.address_size 64

	// .globl	default_function_kernel
// _ZZ23default_function_kernelE18left_matrix_shared has been demoted
// _ZZ23default_function_kernelE19right_matrix_shared has been demoted

.visible .entry default_function_kernel(
	.param .u64 .ptr .align 1 default_function_kernel_param_0,
	.param .u64 .ptr .align 1 default_function_kernel_param_1,
	.param .u64 .ptr .align 1 default_function_kernel_param_2
)
.maxntid 2
{
	.reg .pred 	%p<2>;
	.reg .b32 	%r<26>;
	.reg .b32 	%f<136>;
	.reg .b64 	%rd<13>;
	// demoted variable
	.shared .align 4 .b8 _ZZ23default_function_kernelE18left_matrix_shared[288];
	// demoted variable
	.shared .align 4 .b8 _ZZ23default_function_kernelE19right_matrix_shared[144];
	ld.param.u64 	%rd1, [default_function_kernel_param_0];
	ld.param.u64 	%rd2, [default_function_kernel_param_1];
	ld.param.u64 	%rd3, [default_function_kernel_param_2];
	cvta.to.global.u64 	%rd4, %rd2;
	cvta.to.global.u64 	%rd5, %rd3;
	mov.u32 	%r1, %tid.x;
	mul.lo.s32 	%r12, %r1, 3;
	shl.b32 	%r13, %r12, 2;
	mov.u32 	%r14, _ZZ23default_function_kernelE18left_matrix_shared;
	add.s32 	%r15, %r14, %r13;
	mul.wide.u32 	%rd6, %r12, 4;
	add.s64 	%rd7, %rd4, %rd6;
	ld.global.nc.f32 	%f50, [%rd7];
	ld.global.nc.f32 	%f51, [%rd7+4];
	ld.global.nc.f32 	%f52, [%rd7+8];
	st.shared.f32 	[%r15], %f50;
	st.shared.f32 	[%r15+4], %f51;
	st.shared.f32 	[%r15+8], %f52;
	ld.global.nc.f32 	%f53, [%rd7+24];
	ld.global.nc.f32 	%f54, [%rd7+28];
	ld.global.nc.f32 	%f55, [%rd7+32];
	st.shared.f32 	[%r15+24], %f53;
	st.shared.f32 	[%r15+28], %f54;
	st.shared.f32 	[%r15+32], %f55;
	ld.global.nc.f32 	%f56, [%rd7+48];
	ld.global.nc.f32 	%f57, [%rd7+52];
	ld.global.nc.f32 	%f58, [%rd7+56];
	st.shared.f32 	[%r15+48], %f56;
	st.shared.f32 	[%r15+52], %f57;
	st.shared.f32 	[%r15+56], %f58;
	ld.global.nc.f32 	%f59, [%rd7+72];
	ld.global.nc.f32 	%f60, [%rd7+76];
	ld.global.nc.f32 	%f61, [%rd7+80];
	st.shared.f32 	[%r15+72], %f59;
	st.shared.f32 	[%r15+76], %f60;
	st.shared.f32 	[%r15+80], %f61;
	ld.global.nc.f32 	%f62, [%rd7+96];
	ld.global.nc.f32 	%f63, [%rd7+100];
	ld.global.nc.f32 	%f64, [%rd7+104];
	st.shared.f32 	[%r15+96], %f62;
	st.shared.f32 	[%r15+100], %f63;
	st.shared.f32 	[%r15+104], %f64;
	ld.global.nc.f32 	%f65, [%rd7+120];
	ld.global.nc.f32 	%f66, [%rd7+124];
	ld.global.nc.f32 	%f67, [%rd7+128];
	st.shared.f32 	[%r15+120], %f65;
	st.shared.f32 	[%r15+124], %f66;
	st.shared.f32 	[%r15+128], %f67;
	ld.global.nc.f32 	%f68, [%rd7+144];
	ld.global.nc.f32 	%f69, [%rd7+148];
	ld.global.nc.f32 	%f70, [%rd7+152];
	st.shared.f32 	[%r15+144], %f68;
	st.shared.f32 	[%r15+148], %f69;
	st.shared.f32 	[%r15+152], %f70;
	ld.global.nc.f32 	%f71, [%rd7+168];
	ld.global.nc.f32 	%f72, [%rd7+172];
	ld.global.nc.f32 	%f73, [%rd7+176];
	st.shared.f32 	[%r15+168], %f71;
	st.shared.f32 	[%r15+172], %f72;
	st.shared.f32 	[%r15+176], %f73;
	ld.global.nc.f32 	%f74, [%rd7+192];
	ld.global.nc.f32 	%f75, [%rd7+196];
	ld.global.nc.f32 	%f76, [%rd7+200];
	st.shared.f32 	[%r15+192], %f74;
	st.shared.f32 	[%r15+196], %f75;
	st.shared.f32 	[%r15+200], %f76;
	ld.global.nc.f32 	%f77, [%rd7+216];
	ld.global.nc.f32 	%f78, [%rd7+220];
	ld.global.nc.f32 	%f79, [%rd7+224];
	st.shared.f32 	[%r15+216], %f77;
	st.shared.f32 	[%r15+220], %f78;
	st.shared.f32 	[%r15+224], %f79;
	ld.global.nc.f32 	%f80, [%rd7+240];
	ld.global.nc.f32 	%f81, [%rd7+244];
	ld.global.nc.f32 	%f82, [%rd7+248];
	st.shared.f32 	[%r15+240], %f80;
	st.shared.f32 	[%r15+244], %f81;
	st.shared.f32 	[%r15+248], %f82;
	ld.global.nc.f32 	%f83, [%rd7+264];
	ld.global.nc.f32 	%f84, [%rd7+268];
	ld.global.nc.f32 	%f85, [%rd7+272];
	st.shared.f32 	[%r15+264], %f83;
	st.shared.f32 	[%r15+268], %f84;
	st.shared.f32 	[%r15+272], %f85;
	mov.u32 	%r16, %ctaid.x;
	shl.b32 	%r17, %r16, 2;
	or.b32  	%r2, %r1, %r17;
	mul.wide.s32 	%rd8, %r2, 4;
	add.s64 	%rd9, %rd5, %rd8;
	ld.global.nc.f32 	%f86, [%rd9];
	shl.b32 	%r18, %r1, 2;
	mov.u32 	%r19, _ZZ23default_function_kernelE19right_matrix_shared;
	add.s32 	%r20, %r19, %r18;
	st.shared.f32 	[%r20], %f86;
	ld.global.nc.f32 	%f87, [%rd9+8];
	st.shared.f32 	[%r20+8], %f87;
	ld.global.nc.f32 	%f88, [%rd9+32];
	st.shared.f32 	[%r20+16], %f88;
	ld.global.nc.f32 	%f89, [%rd9+40];
	st.shared.f32 	[%r20+24], %f89;
	ld.global.nc.f32 	%f90, [%rd9+64];
	st.shared.f32 	[%r20+32], %f90;
	ld.global.nc.f32 	%f91, [%rd9+72];
	st.shared.f32 	[%r20+40], %f91;
	ld.global.nc.f32 	%f92, [%rd9+96];
	st.shared.f32 	[%r20+48], %f92;
	ld.global.nc.f32 	%f93, [%rd9+104];
	st.shared.f32 	[%r20+56], %f93;
	ld.global.nc.f32 	%f94, [%rd9+128];
	st.shared.f32 	[%r20+64], %f94;
	ld.global.nc.f32 	%f95, [%rd9+136];
	st.shared.f32 	[%r20+72], %f95;
	ld.global.nc.f32 	%f96, [%rd9+160];
	st.shared.f32 	[%r20+80], %f96;
	ld.global.nc.f32 	%f97, [%rd9+168];
	st.shared.f32 	[%r20+88], %f97;
	ld.global.nc.f32 	%f98, [%rd9+192];
	st.shared.f32 	[%r20+96], %f98;
	ld.global.nc.f32 	%f99, [%rd9+200];
	st.shared.f32 	[%r20+104], %f99;
	ld.global.nc.f32 	%f100, [%rd9+224];
	st.shared.f32 	[%r20+112], %f100;
	ld.global.nc.f32 	%f101, [%rd9+232];
	st.shared.f32 	[%r20+120], %f101;
	ld.global.nc.f32 	%f102, [%rd9+256];
	st.shared.f32 	[%r20+128], %f102;
	ld.global.nc.f32 	%f103, [%rd9+264];
	st.shared.f32 	[%r20+136], %f103;
	bar.sync 	0;
	mad.lo.s32 	%r21, %r1, 72, %r14;
	add.s32 	%r24, %r21, 144;
	add.s32 	%r23, %r19, 16;
	mov.f32 	%f120, 0f00000000;
	mov.b32 	%r25, 136;
	mov.f32 	%f121, %f120;
	mov.f32 	%f122, %f120;
	mov.f32 	%f123, %f120;
	mov.f32 	%f124, %f120;
	mov.f32 	%f125, %f120;
	mov.f32 	%f126, %f120;
	mov.f32 	%f127, %f120;
	mov.f32 	%f128, %f120;
	mov.f32 	%f129, %f120;
	mov.f32 	%f130, %f120;
	mov.f32 	%f131, %f120;
	mov.f32 	%f132, %f120;
	mov.f32 	%f133, %f120;
	mov.f32 	%f134, %f120;
	mov.f32 	%f135, %f120;
$L__BB0_1:
	ld.shared.f32 	%f104, [%r24+-144];
	ld.shared.f32 	%f105, [%r24];
	ld.shared.f32 	%f106, [%r23+-16];
	fma.rn.f32 	%f17, %f104, %f106, %f135;
	fma.rn.f32 	%f18, %f105, %f106, %f127;
	ld.shared.f32 	%f107, [%r23+-12];
	fma.rn.f32 	%f19, %f104, %f107, %f134;
	fma.rn.f32 	%f20, %f105, %f107, %f126;
	ld.shared.f32 	%f108, [%r23+-8];
	fma.rn.f32 	%f21, %f104, %f108, %f133;
	fma.rn.f32 	%f22, %f105, %f108, %f125;
	ld.shared.f32 	%f109, [%r23+-4];
	fma.rn.f32 	%f23, %f104, %f109, %f132;
	fma.rn.f32 	%f24, %f105, %f109, %f124;
	ld.shared.f32 	%f110, [%r24+-108];
	ld.shared.f32 	%f111, [%r24+36];
	fma.rn.f32 	%f25, %f110, %f106, %f131;
	fma.rn.f32 	%f26, %f111, %f106, %f123;
	fma.rn.f32 	%f27, %f110, %f107, %f130;
	fma.rn.f32 	%f28, %f111, %f107, %f122;
	fma.rn.f32 	%f29, %f110, %f108, %f129;
	fma.rn.f32 	%f30, %f111, %f108, %f121;
	fma.rn.f32 	%f31, %f110, %f109, %f128;
	fma.rn.f32 	%f32, %f111, %f109, %f120;
	add.s32 	%r25, %r25, 8;
	setp.eq.s32 	%p1, %r25, 176;
	@%p1 bra 	$L__BB0_3;
	ld.shared.f32 	%f112, [%r24+-140];
	ld.shared.f32 	%f113, [%r24+4];
	ld.shared.f32 	%f114, [%r23];
	fma.rn.f32 	%f135, %f112, %f114, %f17;
	fma.rn.f32 	%f127, %f113, %f114, %f18;
	ld.shared.f32 	%f115, [%r23+4];
	fma.rn.f32 	%f134, %f112, %f115, %f19;
	fma.rn.f32 	%f126, %f113, %f115, %f20;
	ld.shared.f32 	%f116, [%r23+8];
	fma.rn.f32 	%f133, %f112, %f116, %f21;
	fma.rn.f32 	%f125, %f113, %f116, %f22;
	ld.shared.f32 	%f117, [%r23+12];
	fma.rn.f32 	%f132, %f112, %f117, %f23;
	fma.rn.f32 	%f124, %f113, %f117, %f24;
	ld.shared.f32 	%f118, [%r24+-104];
	ld.shared.f32 	%f119, [%r24+40];
	fma.rn.f32 	%f131, %f118, %f114, %f25;
	fma.rn.f32 	%f123, %f119, %f114, %f26;
	fma.rn.f32 	%f130, %f118, %f115, %f27;
	fma.rn.f32 	%f122, %f119, %f115, %f28;
	fma.rn.f32 	%f129, %f118, %f116, %f29;
	fma.rn.f32 	%f121, %f119, %f116, %f30;
	fma.rn.f32 	%f128, %f118, %f117, %f31;
	fma.rn.f32 	%f120, %f119, %f117, %f32;
	add.s32 	%r24, %r24, 8;
	add.s32 	%r23, %r23, 32;
	bra.uni 	$L__BB0_1;
$L__BB0_3:
	cvta.to.global.u64 	%rd10, %rd1;
	mad.lo.s32 	%r22, %r1, 15, %r2;
	mul.wide.u32 	%rd11, %r22, 4;
	add.s64 	%rd12, %rd10, %rd11;
	st.global.f32 	[%rd12], %f17;
	st.global.f32 	[%rd12+128], %f18;
	st.global.f32 	[%rd12+4], %f19;
	st.global.f32 	[%rd12+132], %f20;
	st.global.f32 	[%rd12+8], %f21;
	st.global.f32 	[%rd12+136], %f22;
	st.global.f32 	[%rd12+12], %f23;
	st.global.f32 	[%rd12+140], %f24;
	st.global.f32 	[%rd12+32], %f25;
	st.global.f32 	[%rd12+160], %f26;
	st.global.f32 	[%rd12+36], %f27;
	st.global.f32 	[%rd12+164], %f28;
	st.global.f32 	[%rd12+40], %f29;
	st.global.f32 	[%rd12+168], %f30;
	st.global.f32 	[%rd12+44], %f31;
	st.global.f32 	[%rd12+172], %f32;
	ret;

}


// ===== COMPILED SASS (sm_100) =====

	.target	sm_100

	.elftype	@"ET_EXEC"


//--------------------- .note.nv.tkinfo           --------------------------
	.section	.note.nv.tkinfo,"",@"SHT_NOTE"
	.sectionflags	@"SHF_NOTE_NV_TKINFO"
	.tkinfo
        /*0018*/ 	.word	0x00000002
        /*0030*/ 	.string	""
        /*0030*/ 	.string	"ptxas"
        /*0030*/ 	.string	"Cuda compilation tools, release 13.0, V13.0.88"
        /*0030*/ 	.string	"Build cuda_13.0.r13.0/compiler.36424714_0"
        /*0030*/ 	.string	"-arch sm_100 -m 64 "



//--------------------- .note.nv.cuinfo           --------------------------
	.section	.note.nv.cuinfo,"",@"SHT_NOTE"
	.sectionflags	@"SHF_NOTE_NV_CUINFO"
        /*0018*/ 	.short	0x0002
        /*001a*/ 	.short	0x0064
        /*001c*/ 	.short	0x0082
	.zero		2


//--------------------- .nv.info                  --------------------------
	.section	.nv.info,"",@"SHT_CUDA_INFO"
	.align	4


	//----- nvinfo : EIATTR_REGCOUNT
	.align		4
        /*0000*/ 	.byte	0x04, 0x2f
        /*0002*/ 	.short	(.L_1 - .L_0)
	.align		4
.L_0:
        /*0004*/ 	.word	index@(default_function_kernel)
        /*0008*/ 	.word	0x0000003f


	//----- nvinfo : EIATTR_FRAME_SIZE
	.align		4
.L_1:
        /*000c*/ 	.byte	0x04, 0x11
        /*000e*/ 	.short	(.L_3 - .L_2)
	.align		4
.L_2:
        /*0010*/ 	.word	index@(default_function_kernel)
        /*0014*/ 	.word	0x00000000


	//----- nvinfo : EIATTR_MIN_STACK_SIZE
	.align		4
.L_3:
        /*0018*/ 	.byte	0x04, 0x12
        /*001a*/ 	.short	(.L_5 - .L_4)
	.align		4
.L_4:
        /*001c*/ 	.word	index@(default_function_kernel)
        /*0020*/ 	.word	0x00000000
.L_5:


//--------------------- .nv.compat                --------------------------
	.section	.nv.compat,"",@"SHT_CUDA_COMPAT_INFO"
	.align	4
        /*0000*/ 	.byte	0x02, 0x09, 0x00, 0x00, 0x02, 0x02, 0x01, 0x00, 0x02, 0x05, 0x05, 0x00, 0x03, 0x07, 0x01, 0x01
        /*0010*/ 	.byte	0x02, 0x03, 0x00, 0x00, 0x02, 0x06, 0x01, 0x00, 0x04, 0x0b, 0x08, 0x00, 0x09, 0x00, 0x00, 0x00
        /*0020*/ 	.byte	0x00, 0x00, 0x00, 0x00


//--------------------- .nv.info.default_function_kernel --------------------------
	.section	.nv.info.default_function_kernel,"",@"SHT_CUDA_INFO"
	.sectionflags	@""
	.align	4


	//----- nvinfo : EIATTR_CUDA_API_VERSION
	.align		4
        /*0000*/ 	.byte	0x04, 0x37
        /*0002*/ 	.short	(.L_7 - .L_6)
.L_6:
        /*0004*/ 	.word	0x00000082


	//----- nvinfo : EIATTR_KPARAM_INFO
	.align		4
.L_7:
        /*0008*/ 	.byte	0x04, 0x17
        /*000a*/ 	.short	(.L_9 - .L_8)
.L_8:
        /*000c*/ 	.word	0x00000000
        /*0010*/ 	.short	0x0002
        /*0012*/ 	.short	0x0010
        /*0014*/ 	.byte	0x00, 0xf5, 0x21, 0x00


	//----- nvinfo : EIATTR_KPARAM_INFO
	.align		4
.L_9:
        /*0018*/ 	.byte	0x04, 0x17
        /*001a*/ 	.short	(.L_11 - .L_10)
.L_10:
        /*001c*/ 	.word	0x00000000
        /*0020*/ 	.short	0x0001
        /*0022*/ 	.short	0x0008
        /*0024*/ 	.byte	0x00, 0xf5, 0x21, 0x00


	//----- nvinfo : EIATTR_KPARAM_INFO
	.align		4
.L_11:
        /*0028*/ 	.byte	0x04, 0x17
        /*002a*/ 	.short	(.L_13 - .L_12)
.L_12:
        /*002c*/ 	.word	0x00000000
        /*0030*/ 	.short	0x0000
        /*0032*/ 	.short	0x0000
        /*0034*/ 	.byte	0x00, 0xf5, 0x21, 0x00


	//----- nvinfo : EIATTR_SPARSE_MMA_MASK
	.align		4
.L_13:
        /*0038*/ 	.byte	0x03, 0x50
        /*003a*/ 	.short	0x0000


	//----- nvinfo : EIATTR_MAXREG_COUNT
	.align		4
        /*003c*/ 	.byte	0x03, 0x1b
        /*003e*/ 	.short	0x00ff


	//----- nvinfo : EIATTR_NUM_BARRIERS
	.align		4
        /*0040*/ 	.byte	0x02, 0x4c
        /*0042*/ 	.byte	0x01
	.zero		1


	//----- nvinfo : EIATTR_MERCURY_ISA_VERSION
	.align		4
        /*0044*/ 	.byte	0x03, 0x5f
        /*0046*/ 	.short	0x0101


	//----- nvinfo : EIATTR_VRC_CTA_INIT_COUNT
	.align		4
        /*0048*/ 	.byte	0x02, 0x4a
	.zero		1
	.zero		1


	//----- nvinfo : EIATTR_EXIT_INSTR_OFFSETS
	.align		4
        /*004c*/ 	.byte	0x04, 0x1c
        /*004e*/ 	.short	(.L_15 - .L_14)


	//   ....[0]....
.L_14:
        /*0050*/ 	.word	0x000013e0


	//----- nvinfo : EIATTR_MAX_THREADS
	.align		4
.L_15:
        /*0054*/ 	.byte	0x04, 0x05
        /*0056*/ 	.short	(.L_17 - .L_16)
.L_16:
        /*0058*/ 	.word	0x00000002
        /*005c*/ 	.word	0x00000001
        /*0060*/ 	.word	0x00000001


	//----- nvinfo : EIATTR_CBANK_PARAM_SIZE
	.align		4
.L_17:
        /*0064*/ 	.byte	0x03, 0x19
        /*0066*/ 	.short	0x0018


	//----- nvinfo : EIATTR_PARAM_CBANK
	.align		4
        /*0068*/ 	.byte	0x04, 0x0a
        /*006a*/ 	.short	(.L_19 - .L_18)
	.align		4
.L_18:
        /*006c*/ 	.word	index@(.nv.constant0.default_function_kernel)
        /*0070*/ 	.short	0x0380
        /*0072*/ 	.short	0x0018


	//----- nvinfo : EIATTR_SW_WAR
	.align		4
.L_19:
        /*0074*/ 	.byte	0x04, 0x36
        /*0076*/ 	.short	(.L_21 - .L_20)
.L_20:
        /*0078*/ 	.word	0x00000008
.L_21:


//--------------------- .nv.callgraph             --------------------------
	.section	.nv.callgraph,"",@"SHT_CUDA_CALLGRAPH"
	.align	4
	.sectionentsize	8
	.align		4
        /*0000*/ 	.word	0x00000000
	.align		4
        /*0004*/ 	.word	0xffffffff
	.align		4
        /*0008*/ 	.word	0x00000000
	.align		4
        /*000c*/ 	.word	0xfffffffe
	.align		4
        /*0010*/ 	.word	0x00000000
	.align		4
        /*0014*/ 	.word	0xfffffffd
	.align		4
        /*0018*/ 	.word	0x00000000
	.align		4
        /*001c*/ 	.word	0xfffffffc


//--------------------- .text.default_function_kernel --------------------------
	.section	.text.default_function_kernel,"ax",@progbits
	.align	128
        .global         default_function_kernel
        .type           default_function_kernel,@function
        .size           default_function_kernel,(.L_x_1 - default_function_kernel)
        .other          default_function_kernel,@"STO_CUDA_ENTRY STV_DEFAULT"
default_function_kernel:
.text.default_function_kernel:
[----:B------:R-:W-:Y:S01]  /*0000*/  LDC R1, c[0x0][0x37c] ;  /* 0x0000df00ff017b82 */ /* 0x000fe20000000800 */
[----:B------:R-:W0:Y:S07]  /*0010*/  S2R R25, SR_TID.X ;  /* 0x0000000000197919 */ /* 0x000e2e0000002100 */
[----:B------:R-:W1:Y:S01]  /*0020*/  LDC.64 R2, c[0x0][0x388] ;  /* 0x0000e200ff027b82 */ /* 0x000e620000000a00 */
[----:B------:R-:W2:Y:S01]  /*0030*/  LDCU.64 UR6, c[0x0][0x358] ;  /* 0x00006b00ff0677ac */ /* 0x000ea20008000a00 */
[----:B0-----:R-:W-:-:S05]  /*0040*/  LEA R5, R25, R25, 0x1 ;  /* 0x0000001919057211 */ /* 0x001fca00078e08ff */
[----:B-1----:R-:W-:-:S05]  /*0050*/  IMAD.WIDE.U32 R2, R5, 0x4, R2 ;  /* 0x0000000405027825 */ /* 0x002fca00078e0002 */
[----:B--2---:R-:W2:Y:S04]  /*0060*/  LDG.E.CONSTANT R27, desc[UR6][R2.64] ;  /* 0x00000006021b7981 */ /* 0x004ea8000c1e9900 */
[----:B------:R-:W3:Y:S01]  /*0070*/  LDG.E.CONSTANT R29, desc[UR6][R2.64+0x4] ;  /* 0x00000406021d7981 */ /* 0x000ee2000c1e9900 */
[----:B------:R-:W0:Y:S01]  /*0080*/  S2UR UR4, SR_CTAID.X ;  /* 0x00000000000479c3 */ /* 0x000e220000002500 */
[----:B------:R-:W-:Y:S01]  /*0090*/  MOV R0, 0x400 ;  /* 0x0000040000007802 */ /* 0x000fe20000000f00 */
[----:B------:R-:W1:Y:S03]  /*00a0*/  S2R R5, SR_CgaCtaId ;  /* 0x0000000000057919 */ /* 0x000e660000008800 */
[----:B------:R-:W-:Y:S01]  /*00b0*/  IADD3 R14, PT, PT, R0, 0x120, RZ ;  /* 0x00000120000e7810 */ /* 0x000fe20007ffe0ff */
[----:B------:R-:W4:Y:S04]  /*00c0*/  LDG.E.CONSTANT R38, desc[UR6][R2.64+0xa8] ;  /* 0x0000a80602267981 */ /* 0x000f28000c1e9900 */
[----:B------:R-:W5:Y:S04]  /*00d0*/  LDG.E.CONSTANT R12, desc[UR6][R2.64+0x8] ;  /* 0x00000806020c7981 */ /* 0x000f68000c1e9900 */
[----:B------:R-:W5:Y:S04]  /*00e0*/  LDG.E.CONSTANT R8, desc[UR6][R2.64+0x18] ;  /* 0x0000180602087981 */ /* 0x000f68000c1e9900 */
[----:B------:R-:W5:Y:S04]  /*00f0*/  LDG.E.CONSTANT R19, desc[UR6][R2.64+0x1c] ;  /* 0x00001c0602137981 */ /* 0x000f68000c1e9900 */
[----:B------:R-:W5:Y:S01]  /*0100*/  LDG.E.CONSTANT R17, desc[UR6][R2.64+0x20] ;  /* 0x0000200602117981 */ /* 0x000f62000c1e9900 */
[----:B0-----:R-:W-:-:S03]  /*0110*/  USHF.L.U32 UR4, UR4, 0x2, URZ ;  /* 0x0000000204047899 */ /* 0x001fc600080006ff */
[----:B------:R-:W5:Y:S03]  /*0120*/  LDG.E.CONSTANT R15, desc[UR6][R2.64+0x30] ;  /* 0x00003006020f7981 */ /* 0x000f66000c1e9900 */
[----:B------:R-:W-:Y:S01]  /*0130*/  LOP3.LUT R10, R25, UR4, RZ, 0xfc, !PT ;  /* 0x00000004190a7c12 */ /* 0x000fe2000f8efcff */
[----:B------:R-:W5:Y:S01]  /*0140*/  LDG.E.CONSTANT R13, desc[UR6][R2.64+0x34] ;  /* 0x00003406020d7981 */ /* 0x000f62000c1e9900 */
[----:B-1----:R-:W-:-:S03]  /*0150*/  LEA R24, R5, R0, 0x18 ;  /* 0x0000000005187211 */ /* 0x002fc600078ec0ff */
[----:B------:R-:W5:Y:S01]  /*0160*/  LDG.E.CONSTANT R11, desc[UR6][R2.64+0x38] ;  /* 0x00003806020b7981 */ /* 0x000f62000c1e9900 */
[----:B------:R-:W-:Y:S02]  /*0170*/  LEA R14, R5, R14, 0x18 ;  /* 0x0000000e050e7211 */ /* 0x000fe400078ec0ff */
[----:B------:R-:W0:Y:S01]  /*0180*/  LDC.64 R4, c[0x0][0x390] ;  /* 0x0000e400ff047b82 */ /* 0x000e220000000a00 */
[----:B------:R-:W-:Y:S01]  /*0190*/  IMAD R7, R25, 0xc, R24 ;  /* 0x0000000c19077824 */ /* 0x000fe200078e0218 */
[----:B------:R-:W5:Y:S04]  /*01a0*/  LDG.E.CONSTANT R9, desc[UR6][R2.64+0x48] ;  /* 0x0000480602097981 */ /* 0x000f68000c1e9900 */
[----:B------:R-:W5:Y:S04]  /*01b0*/  LDG.E.CONSTANT R60, desc[UR6][R2.64+0x4c] ;  /* 0x00004c06023c7981 */ /* 0x000f68000c1e9900 */
[----:B------:R-:W5:Y:S04]  /*01c0*/  LDG.E.CONSTANT R58, desc[UR6][R2.64+0x50] ;  /* 0x00005006023a7981 */ /* 0x000f68000c1e9900 */
[----:B------:R-:W5:Y:S04]  /*01d0*/  LDG.E.CONSTANT R56, desc[UR6][R2.64+0x60] ;  /* 0x0000600602387981 */ /* 0x000f68000c1e9900 */
[----:B------:R-:W5:Y:S04]  /*01e0*/  LDG.E.CONSTANT R54, desc[UR6][R2.64+0x64] ;  /* 0x0000640602367981 */ /* 0x000f68000c1e9900 */
[----:B------:R-:W5:Y:S01]  /*01f0*/  LDG.E.CONSTANT R52, desc[UR6][R2.64+0x68] ;  /* 0x0000680602347981 */ /* 0x000f62000c1e9900 */
[----:B0-----:R-:W-:-:S03]  /*0200*/  IMAD.WIDE R4, R10, 0x4, R4 ;  /* 0x000000040a047825 */ /* 0x001fc600078e0204 */
[----:B------:R-:W5:Y:S04]  /*0210*/  LDG.E.CONSTANT R50, desc[UR6][R2.64+0x78] ;  /* 0x0000780602327981 */ /* 0x000f68000c1e9900 */
        /* <DEDUP_REMOVED lines=35> */
[----:B--2---:R0:W-:Y:S04]  /*0450*/  STS [R7], R27 ;  /* 0x0000001b07007388 */ /* 0x0041e80000000800 */
[----:B---3--:R1:W-:Y:S04]  /*0460*/  STS [R7+0x4], R29 ;  /* 0x0000041d07007388 */ /* 0x0083e80000000800 */
[----:B0-----:R-:W2:Y:S04]  /*0470*/  LDG.E.CONSTANT R27, desc[UR6][R4.64+0x88] ;  /* 0x00008806041b7981 */ /* 0x001ea8000c1e9900 */
[----:B-1----:R-:W3:Y:S04]  /*0480*/  LDG.E.CONSTANT R29, desc[UR6][R4.64+0xa0] ;  /* 0x0000a006041d7981 */ /* 0x002ee8000c1e9900 */
[----:B----4-:R0:W-:Y:S04]  /*0490*/  STS [R7+0xa8], R38 ;  /* 0x0000a82607007388 */ /* 0x0101e80000000800 */
[----:B-----5:R-:W-:Y:S01]  /*04a0*/  STS [R7+0x8], R12 ;  /* 0x0000080c07007388 */ /* 0x020fe20000000800 */
[----:B0-----:R-:W-:-:S03]  /*04b0*/  LEA R38, R25, R14, 0x2 ;  /* 0x0000000e19267211 */ /* 0x001fc600078e10ff */
[----:B------:R-:W-:Y:S04]  /*04c0*/  STS [R7+0x18], R8 ;  /* 0x0000180807007388 */ /* 0x000fe80000000800 */
        /* <DEDUP_REMOVED lines=27> */
[----:B------:R0:W-:Y:S04]  /*0680*/  STS [R7+0xf8], R0 ;  /* 0x0000f80007007388 */ /* 0x0001e80000000800 */
[----:B------:R-:W-:Y:S04]  /*0690*/  STS [R7+0x108], R6 ;  /* 0x0001080607007388 */ /* 0x000fe80000000800 */
[----:B------:R-:W-:Y:S04]  /*06a0*/  STS [R7+0x10c], R21 ;  /* 0x00010c1507007388 */ /* 0x000fe80000000800 */
[----:B------:R-:W-:Y:S04]  /*06b0*/  STS [R7+0x110], R23 ;  /* 0x0001101707007388 */ /* 0x000fe80000000800 */
[----:B------:R-:W-:Y:S04]  /*06c0*/  STS [R38], R31 ;  /* 0x0000001f26007388 */ /* 0x000fe80000000800 */
        /* <DEDUP_REMOVED lines=14> */
[----:B------:R-:W-:Y:S01]  /*07b0*/  STS [R38+0x88], R59 ;  /* 0x0000883b26007388 */ /* 0x000fe20000000800 */
[----:B0-----:R-:W-:-:S02]  /*07c0*/  IMAD R0, R25, 0x48, R24 ;  /* 0x0000004819007824 */ /* 0x001fc400078e0218 */
[----:B------:R-:W-:Y:S01]  /*07d0*/  IMAD R25, R25, 0xf, R10 ;  /* 0x0000000f19197824 */ /* 0x000fe200078e020a */
[----:B--2---:R-:W-:Y:S04]  /*07e0*/  STS [R38+0x48], R27 ;  /* 0x0000481b26007388 */ /* 0x004fe80000000800 */
[----:B---3--:R-:W-:Y:S01]  /*07f0*/  STS [R38+0x50], R29 ;  /* 0x0000501d26007388 */ /* 0x008fe20000000800 */
[----:B------:R-:W-:Y:S06]  /*0800*/  BAR.SYNC.DEFER_BLOCKING 0x0 ;  /* 0x0000000000007b1d */ /* 0x000fec0000010000 */
[----:B------:R-:W-:Y:S04]  /*0810*/  LDS.64 R8, [R0] ;  /* 0x0000000000087984 */ /* 0x000fe80000000a00 */
[----:B------:R-:W0:Y:S04]  /*0820*/  LDS.128 R4, [R24+0x120] ;  /* 0x0001200018047984 */ /* 0x000e280000000c00 */
[----:B------:R-:W1:Y:S04]  /*0830*/  LDS.128 R16, [R24+0x130] ;  /* 0x0001300018107984 */ /* 0x000e680000000c00 */
[----:B------:R-:W2:Y:S04]  /*0840*/  LDS.64 R2, [R0+0x90] ;  /* 0x0000900000027984 */ /* 0x000ea80000000a00 */
[----:B------:R-:W3:Y:S04]  /*0850*/  LDS.64 R22, [R0+0x20] ;  /* 0x0000200000167984 */ /* 0x000ee80000000a00 */
[----:B------:R-:W4:Y:S04]  /*0860*/  LDS.64 R20, [R0+0xb0] ;  /* 0x0000b00000147984 */ /* 0x000f280000000a00 */
[----:B------:R-:W5:Y:S04]  /*0870*/  LDS.64 R36, [R0+0x28] ;  /* 0x0000280000247984 */ /* 0x000f680000000a00 */
[----:B------:R-:W5:Y:S04]  /*0880*/  LDS.64 R30, [R0+0xb8] ;  /* 0x0000b800001e7984 */ /* 0x000f680000000a00 */
[----:B------:R-:W5:Y:S04]  /*0890*/  LDS.128 R12, [R24+0x140] ;  /* 0x00014000180c7984 */ /* 0x000f680000000c00 */
[----:B------:R-:W5:Y:S04]  /*08a0*/  LDS.64 R34, [R0+0x8] ;  /* 0x0000080000227984 */ /* 0x000f680000000a00 */
[----:B------:R-:W5:Y:S01]  /*08b0*/  LDS.64 R32, [R0+0x98] ;  /* 0x0000980000207984 */ /* 0x000f620000000a00 */
[C---:B0-----:R-:W-:Y:S01]  /*08c0*/  FFMA R39, R8.reuse, R4, RZ ;  /* 0x0000000408277223 */ /* 0x041fe200000000ff */
[C---:B------:R-:W-:Y:S01]  /*08d0*/  FFMA R40, R8.reuse, R5, RZ ;  /* 0x0000000508287223 */ /* 0x040fe200000000ff */
[C---:B------:R-:W-:Y:S01]  /*08e0*/  FFMA R47, R8.reuse, R6, RZ ;  /* 0x00000006082f7223 */ /* 0x040fe200000000ff */
[----:B------:R-:W-:Y:S01]  /*08f0*/  FFMA R46, R8, R7, RZ ;  /* 0x00000007082e7223 */ /* 0x000fe200000000ff */
[----:B-1----:R-:W-:Y:S01]  /*0900*/  FFMA R39, R16, R9, R39 ;  /* 0x0000000910277223 */ /* 0x002fe20000000027 */
[C---:B------:R-:W-:Y:S01]  /*0910*/  FFMA R40, R9.reuse, R17, R40 ;  /* 0x0000001109287223 */ /* 0x040fe20000000028 */
[C---:B------:R-:W-:Y:S01]  /*0920*/  FFMA R47, R9.reuse, R18, R47 ;  /* 0x00000012092f7223 */ /* 0x040fe2000000002f */
[----:B------:R-:W-:Y:S01]  /*0930*/  FFMA R46, R9, R19, R46 ;  /* 0x00000013092e7223 */ /* 0x000fe2000000002e */
[----:B------:R-:W-:Y:S04]  /*0940*/  LDS.64 R28, [R0+0x30] ;  /* 0x00003000001c7984 */ /* 0x000fe80000000a00 */
[----:B------:R-:W0:Y:S01]  /*0950*/  LDS.128 R8, [R24+0x150] ;  /* 0x0001500018087984 */ /* 0x000e220000000c00 */
[C---:B--2---:R-:W-:Y:S01]  /*0960*/  FFMA R53, R2.reuse, R4, RZ ;  /* 0x0000000402357223 */ /* 0x044fe200000000ff */
[C---:B------:R-:W-:Y:S01]  /*0970*/  FFMA R48, R2.reuse, R5, RZ ;  /* 0x0000000502307223 */ /* 0x040fe200000000ff */
[C---:B------:R-:W-:Y:S01]  /*0980*/  FFMA R55, R2.reuse, R6, RZ ;  /* 0x0000000602377223 */ /* 0x040fe200000000ff */
[----:B------:R-:W-:Y:S01]  /*0990*/  FFMA R38, R2, R7, RZ ;  /* 0x0000000702267223 */ /* 0x000fe200000000ff */
[----:B------:R-:W-:Y:S01]  /*09a0*/  FFMA R53, R16, R3, R53 ;  /* 0x0000000310357223 */ /* 0x000fe20000000035 */
[C---:B------:R-:W-:Y:S01]  /*09b0*/  FFMA R48, R3.reuse, R17, R48 ;  /* 0x0000001103307223 */ /* 0x040fe20000000030 */
[C---:B------:R-:W-:Y:S01]  /*09c0*/  FFMA R55, R3.reuse, R18, R55 ;  /* 0x0000001203377223 */ /* 0x040fe20000000037 */
[----:B------:R-:W-:Y:S01]  /*09d0*/  FFMA R38, R3, R19, R38 ;  /* 0x0000001303267223 */ /* 0x000fe20000000026 */
[C---:B---3--:R-:W-:Y:S01]  /*09e0*/  FFMA R3, R4.reuse, R23, RZ ;  /* 0x0000001704037223 */ /* 0x048fe200000000ff */
[C---:B------:R-:W-:Y:S01]  /*09f0*/  FFMA R43, R23.reuse, R5, RZ ;  /* 0x00000005172b7223 */ /* 0x040fe200000000ff */
[CC--:B------:R-:W-:Y:S01]  /*0a00*/  FFMA R45, R23.reuse, R6.reuse, RZ ;  /* 0x00000006172d7223 */ /* 0x0c0fe200000000ff */
[----:B------:R-:W-:Y:S01]  /*0a10*/  FFMA R2, R23, R7, RZ ;  /* 0x0000000717027223 */ /* 0x000fe200000000ff */
[----:B----4-:R-:W-:Y:S01]  /*0a20*/  FFMA R41, R4, R21, RZ ;  /* 0x0000001504297223 */ /* 0x010fe200000000ff */
[C---:B------:R-:W-:Y:S01]  /*0a30*/  FFMA R5, R21.reuse, R5, RZ ;  /* 0x0000000515057223 */ /* 0x040fe200000000ff */
[C---:B------:R-:W-:Y:S01]  /*0a40*/  FFMA R49, R21.reuse, R6, RZ ;  /* 0x0000000615317223 */ /* 0x040fe200000000ff */
[----:B------:R-:W-:Y:S01]  /*0a50*/  FFMA R42, R21, R7, RZ ;  /* 0x00000007152a7223 */ /* 0x000fe200000000ff */
[----:B------:R-:W1:Y:S01]  /*0a60*/  LDS.64 R26, [R0+0xc0] ;  /* 0x0000c000001a7984 */ /* 0x000e620000000a00 */
[----:B-----5:R-:W-:Y:S01]  /*0a70*/  FFMA R3, R16, R36, R3 ;  /* 0x0000002410037223 */ /* 0x020fe20000000003 */
[C---:B------:R-:W-:Y:S01]  /*0a80*/  FFMA R44, R36.reuse, R17, R43 ;  /* 0x00000011242c7223 */ /* 0x040fe2000000002b */
[C---:B------:R-:W-:Y:S01]  /*0a90*/  FFMA R45, R36.reuse, R18, R45 ;  /* 0x00000012242d7223 */ /* 0x040fe2000000002d */
[----:B------:R-:W-:Y:S01]  /*0aa0*/  FFMA R36, R36, R19, R2 ;  /* 0x0000001324247223 */ /* 0x000fe20000000002 */
[----:B------:R-:W-:Y:S01]  /*0ab0*/  FFMA R21, R16, R30, R41 ;  /* 0x0000001e10157223 */ /* 0x000fe20000000029 */
[C---:B------:R-:W-:Y:S01]  /*0ac0*/  FFMA R2, R30.reuse, R17, R5 ;  /* 0x000000111e027223 */ /* 0x040fe20000000005 */
[C---:B------:R-:W-:Y:S01]  /*0ad0*/  FFMA R17, R30.reuse, R18, R49 ;  /* 0x000000121e117223 */ /* 0x040fe20000000031 */
[----:B------:R-:W-:Y:S01]  /*0ae0*/  FFMA R42, R30, R19, R42 ;  /* 0x000000131e2a7223 */ /* 0x000fe2000000002a */
[----:B------:R-:W2:Y:S01]  /*0af0*/  LDS.128 R4, [R24+0x160] ;  /* 0x0001600018047984 */ /* 0x000ea20000000c00 */
[-C--:B------:R-:W-:Y:S01]  /*0b00*/  FFMA R49, R12, R31.reuse, R21 ;  /* 0x0000001f0c317223 */ /* 0x080fe20000000015 */
[-C--:B------:R-:W-:Y:S01]  /*0b10*/  FFMA R51, R13, R31.reuse, R2 ;  /* 0x0000001f0d337223 */ /* 0x080fe20000000002 */
[-C--:B------:R-:W-:Y:S01]  /*0b20*/  FFMA R21, R14, R31.reuse, R17 ;  /* 0x0000001f0e157223 */ /* 0x080fe20000000011 */
[----:B------:R-:W-:Y:S01]  /*0b30*/  FFMA R42, R15, R31, R42 ;  /* 0x0000001f0f2a7223 */ /* 0x000fe2000000002a */
[-C--:B------:R-:W-:Y:S01]  /*0b40*/  FFMA R41, R12, R37.reuse, R3 ;  /* 0x000000250c297223 */ /* 0x080fe20000000003 */
[----:B------:R-:W3:Y:S01]  /*0b50*/  LDS.64 R30, [R0+0x10] ;  /* 0x00001000001e7984 */ /* 0x000ee20000000a00 */
[----:B------:R-:W-:-:S03]  /*0b60*/  FFMA R43, R13, R37, R44 ;  /* 0x000000250d2b7223 */ /* 0x000fc6000000002c */
[----:B------:R-:W4:Y:S01]  /*0b70*/  LDS.64 R2, [R0+0xa0] ;  /* 0x0000a00000027984 */ /* 0x000f220000000a00 */
[-C--:B------:R-:W-:Y:S01]  /*0b80*/  FFMA R45, R14, R37.reuse, R45 ;  /* 0x000000250e2d7223 */ /* 0x080fe2000000002d */
[----:B------:R-:W-:Y:S01]  /*0b90*/  FFMA R44, R15, R37, R36 ;  /* 0x000000250f2c7223 */ /* 0x000fe20000000024 */
[C---:B------:R-:W-:Y:S01]  /*0ba0*/  FFMA R39, R34.reuse, R12, R39 ;  /* 0x0000000c22277223 */ /* 0x040fe20000000027 */
[C---:B------:R-:W-:Y:S01]  /*0bb0*/  FFMA R40, R34.reuse, R13, R40 ;  /* 0x0000000d22287223 */ /* 0x040fe20000000028 */
[C---:B------:R-:W-:Y:S01]  /*0bc0*/  FFMA R37, R34.reuse, R14, R47 ;  /* 0x0000000e22257223 */ /* 0x040fe2000000002f */
[----:B------:R-:W-:Y:S01]  /*0bd0*/  FFMA R46, R34, R15, R46 ;  /* 0x0000000f222e7223 */ /* 0x000fe2000000002e */
[----:B------:R-:W5:Y:S01]  /*0be0*/  LDS.128 R16, [R24+0x170] ;  /* 0x0001700018107984 */ /* 0x000f620000000c00 */
[C---:B------:R-:W-:Y:S01]  /*0bf0*/  FFMA R47, R32.reuse, R12, R53 ;  /* 0x0000000c202f7223 */ /* 0x040fe20000000035 */
[C---:B------:R-:W-:Y:S01]  /*0c00*/  FFMA R36, R32.reuse, R13, R48 ;  /* 0x0000000d20247223 */ /* 0x040fe20000000030 */
[C---:B------:R-:W-:Y:S01]  /*0c10*/  FFMA R23, R32.reuse, R14, R55 ;  /* 0x0000000e20177223 */ /* 0x040fe20000000037 */
[----:B------:R-:W-:Y:S01]  /*0c20*/  FFMA R38, R32, R15, R38 ;  /* 0x0000000f20267223 */ /* 0x000fe20000000026 */
[C---:B0-----:R-:W-:Y:S01]  /*0c30*/  FFMA R39, R8.reuse, R35, R39 ;  /* 0x0000002308277223 */ /* 0x041fe20000000027 */
[C---:B------:R-:W-:Y:S01]  /*0c40*/  FFMA R40, R35.reuse, R9, R40 ;  /* 0x0000000923287223 */ /* 0x040fe20000000028 */
[CC--:B------:R-:W-:Y:S01]  /*0c50*/  FFMA R37, R35.reuse, R10.reuse, R37 ;  /* 0x0000000a23257223 */ /* 0x0c0fe20000000025 */
[----:B------:R-:W-:Y:S01]  /*0c60*/  FFMA R46, R35, R11, R46 ;  /* 0x0000000b232e7223 */ /* 0x000fe2000000002e */
[----:B------:R-:W-:Y:S01]  /*0c70*/  FFMA R47, R8, R33, R47 ;  /* 0x00000021082f7223 */ /* 0x000fe2000000002f */
[----:B------:R-:W0:Y:S01]  /*0c80*/  LDS.64 R34, [R0+0x38] ;  /* 0x0000380000227984 */ /* 0x000e220000000a00 */
[C---:B------:R-:W-:Y:S01]  /*0c90*/  FFMA R36, R33.reuse, R9, R36 ;  /* 0x0000000921247223 */ /* 0x040fe20000000024 */
[CC--:B------:R-:W-:Y:S01]  /*0ca0*/  FFMA R23, R33.reuse, R10.reuse, R23 ;  /* 0x0000000a21177223 */ /* 0x0c0fe20000000017 */
[----:B------:R-:W-:Y:S01]  /*0cb0*/  FFMA R38, R33, R11, R38 ;  /* 0x0000000b21267223 */ /* 0x000fe20000000026 */
[----:B------:R-:W-:Y:S01]  /*0cc0*/  FFMA R53, R28, R10, R45 ;  /* 0x0000000a1c357223 */ /* 0x000fe2000000002d */
[----:B------:R-:W0:Y:S01]  /*0cd0*/  LDS.64 R32, [R0+0xc8] ;  /* 0x0000c80000207984 */ /* 0x000e220000000a00 */
[C---:B------:R-:W-:Y:S01]  /*0ce0*/  FFMA R41, R8.reuse, R28, R41 ;  /* 0x0000001c08297223 */ /* 0x040fe20000000029 */
[----:B-1----:R-:W-:Y:S01]  /*0cf0*/  FFMA R45, R8, R26, R49 ;  /* 0x0000001a082d7223 */ /* 0x002fe20000000031 */
[CC--:B------:R-:W-:Y:S01]  /*0d00*/  FFMA R8, R26.reuse, R9.reuse, R51 ;  /* 0x000000091a087223 */ /* 0x0c0fe20000000033 */
[----:B------:R-:W-:Y:S01]  /*0d10*/  FFMA R49, R26, R10, R21 ;  /* 0x0000000a1a317223 */ /* 0x000fe20000000015 */
[C---:B------:R-:W-:Y:S01]  /*0d20*/  FFMA R48, R28.reuse, R9, R43 ;  /* 0x000000091c307223 */ /* 0x040fe2000000002b */
[-C--:B------:R-:W-:Y:S01]  /*0d30*/  FFMA R44, R28, R11.reuse, R44 ;  /* 0x0000000b1c2c7223 */ /* 0x080fe2000000002c */
[----:B------:R-:W-:Y:S01]  /*0d40*/  FFMA R26, R26, R11, R42 ;  /* 0x0000000b1a1a7223 */ /* 0x000fe2000000002a */
[-C--:B--2---:R-:W-:Y:S01]  /*0d50*/  FFMA R43, R4, R29.reuse, R41 ;  /* 0x0000001d042b7223 */ /* 0x084fe20000000029 */
[-C--:B------:R-:W-:Y:S01]  /*0d60*/  FFMA R21, R5, R29.reuse, R48 ;  /* 0x0000001d05157223 */ /* 0x080fe20000000030 */
[-C--:B------:R-:W-:Y:S01]  /*0d70*/  FFMA R41, R6, R29.reuse, R53 ;  /* 0x0000001d06297223 */ /* 0x080fe20000000035 */
[----:B------:R-:W-:Y:S01]  /*0d80*/  FFMA R42, R7, R29, R44 ;  /* 0x0000001d072a7223 */ /* 0x000fe2000000002c */
[----:B------:R-:W1:Y:S01]  /*0d90*/  LDS.128 R12, [R24+0x180] ;  /* 0x00018000180c7984 */ /* 0x000e620000000c00 */
[-C--:B------:R-:W-:Y:S01]  /*0da0*/  FFMA R45, R4, R27.reuse, R45 ;  /* 0x0000001b042d7223 */ /* 0x080fe2000000002d */
[-C--:B------:R-:W-:Y:S01]  /*0db0*/  FFMA R51, R5, R27.reuse, R8 ;  /* 0x0000001b05337223 */ /* 0x080fe20000000008 */
[-C--:B------:R-:W-:Y:S01]  /*0dc0*/  FFMA R49, R6, R27.reuse, R49 ;  /* 0x0000001b06317223 */ /* 0x080fe20000000031 */
[----:B------:R-:W2:Y:S01]  /*0dd0*/  LDS.64 R28, [R0+0x18] ;  /* 0x00001800001c7984 */ /* 0x000ea20000000a00 */
[----:B------:R-:W-:Y:S01]  /*0de0*/  FFMA R44, R7, R27, R26 ;  /* 0x0000001b072c7223 */ /* 0x000fe2000000001a */
[C---:B---3--:R-:W-:Y:S01]  /*0df0*/  FFMA R39, R30.reuse, R4, R39 ;  /* 0x000000041e277223 */ /* 0x048fe20000000027 */
[C---:B------:R-:W-:Y:S01]  /*0e00*/  FFMA R40, R30.reuse, R5, R40 ;  /* 0x000000051e287223 */ /* 0x040fe20000000028 */
[----:B------:R-:W3:Y:S01]  /*0e10*/  LDS.64 R26, [R0+0xa8] ;  /* 0x0000a800001a7984 */ /* 0x000ee20000000a00 */
[C---:B------:R-:W-:Y:S01]  /*0e20*/  FFMA R37, R30.reuse, R6, R37 ;  /* 0x000000061e257223 */ /* 0x040fe20000000025 */
[----:B------:R-:W-:Y:S01]  /*0e30*/  FFMA R46, R30, R7, R46 ;  /* 0x000000071e2e7223 */ /* 0x000fe2000000002e */
[C---:B----4-:R-:W-:Y:S01]  /*0e40*/  FFMA R57, R2.reuse, R4, R47 ;  /* 0x0000000402397223 */ /* 0x050fe2000000002f */
[C---:B------:R-:W-:Y:S01]  /*0e50*/  FFMA R30, R2.reuse, R5, R36 ;  /* 0x00000005021e7223 */ /* 0x040fe20000000024 */
[C---:B------:R-:W-:Y:S01]  /*0e60*/  FFMA R23, R2.reuse, R6, R23 ;  /* 0x0000000602177223 */ /* 0x040fe20000000017 */
[----:B------:R-:W4:Y:S01]  /*0e70*/  LDS.128 R8, [R24+0x190] ;  /* 0x0001900018087984 */ /* 0x000f220000000c00 */
[----:B------:R-:W-:Y:S01]  /*0e80*/  FFMA R2, R2, R7, R38 ;  /* 0x0000000702027223 */ /* 0x000fe20000000026 */
[C---:B-----5:R-:W-:Y:S01]  /*0e90*/  FFMA R36, R31.reuse, R17, R40 ;  /* 0x000000111f247223 */ /* 0x060fe20000000028 */
[----:B------:R-:W-:Y:S01]  /*0ea0*/  FFMA R38, R31, R19, R46 ;  /* 0x000000131f267223 */ /* 0x000fe2000000002e */
[----:B------:R5:W4:Y:S01]  /*0eb0*/  LDS.128 R4, [R24+0x1a0] ;  /* 0x0001a00018047984 */ /* 0x000b220000000c00 */
[----:B------:R-:W-:Y:S01]  /*0ec0*/  FFMA R57, R16, R3, R57 ;  /* 0x0000000310397223 */ /* 0x000fe20000000039 */
[C---:B------:R-:W-:Y:S01]  /*0ed0*/  FFMA R40, R3.reuse, R17, R30 ;  /* 0x0000001103287223 */ /* 0x040fe2000000001e */
[C---:B------:R-:W-:Y:S01]  /*0ee0*/  FFMA R55, R3.reuse, R18, R23 ;  /* 0x0000001203377223 */ /* 0x040fe20000000017 */
[----:B------:R-:W-:-:S02]  /*0ef0*/  FFMA R46, R3, R19, R2 ;  /* 0x00000013032e7223 */ /* 0x000fc40000000002 */
[----:B------:R-:W4:Y:S01]  /*0f00*/  LDS.64 R2, [R0+0x40] ;  /* 0x0000400000027984 */ /* 0x000f220000000a00 */
[-C--:B------:R-:W-:Y:S01]  /*0f10*/  FFMA R53, R31, R18.reuse, R37 ;  /* 0x000000121f357223 */ /* 0x080fe20000000025 */
[C---:B0-----:R-:W-:Y:S01]  /*0f20*/  FFMA R30, R34.reuse, R17, R21 ;  /* 0x00000011221e7223 */ /* 0x041fe20000000015 */
[CC--:B------:R-:W-:Y:S01]  /*0f30*/  FFMA R37, R34.reuse, R18.reuse, R41 ;  /* 0x0000001222257223 */ /* 0x0c0fe20000000029 */
[-C--:B------:R-:W-:Y:S01]  /*0f40*/  FFMA R42, R34, R19.reuse, R42 ;  /* 0x00000013222a7223 */ /* 0x080fe2000000002a */
[C---:B------:R-:W-:Y:S01]  /*0f50*/  FFMA R21, R32.reuse, R18, R49 ;  /* 0x0000001220157223 */ /* 0x040fe20000000031 */
[----:B-----5:R-:W-:Y:S02]  /*0f60*/  FFMA R24, R32, R19, R44 ;  /* 0x0000001320187223 */ /* 0x020fe4000000002c */
[----:B------:R0:W5:Y:S01]  /*0f70*/  LDS.64 R18, [R0+0xd0] ;  /* 0x0000d00000127984 */ /* 0x0001620000000a00 */
[C---:B------:R-:W-:Y:S01]  /*0f80*/  FFMA R47, R16.reuse, R31, R39 ;  /* 0x0000001f102f7223 */ /* 0x040fe20000000027 */
[C---:B------:R-:W-:Y:S01]  /*0f90*/  FFMA R43, R16.reuse, R34, R43 ;  /* 0x00000022102b7223 */ /* 0x040fe2000000002b */
[----:B------:R-:W-:Y:S01]  /*0fa0*/  FFMA R31, R16, R32, R45 ;  /* 0x00000020101f7223 */ /* 0x000fe2000000002d */
[----:B------:R-:W-:-:S02]  /*0fb0*/  FFMA R34, R32, R17, R51 ;  /* 0x0000001120227223 */ /* 0x000fc40000000033 */
[----:B------:R-:W5:Y:S01]  /*0fc0*/  LDC.64 R16, c[0x0][0x380] ;  /* 0x0000e000ff107b82 */ /* 0x000f620000000a00 */
[C---:B-1----:R-:W-:Y:S01]  /*0fd0*/  FFMA R39, R13.reuse, R35, R30 ;  /* 0x000000230d277223 */ /* 0x042fe2000000001e */
[----:B------:R-:W-:Y:S01]  /*0fe0*/  FFMA R23, R13, R33, R34 ;  /* 0x000000210d177223 */ /* 0x000fe20000000022 */
[C---:B--2---:R-:W-:Y:S01]  /*0ff0*/  FFMA R47, R28.reuse, R12, R47 ;  /* 0x0000000c1c2f7223 */ /* 0x044fe2000000002f */
[----:B------:R-:W-:Y:S01]  /*1000*/  FFMA R36, R28, R13, R36 ;  /* 0x0000000d1c247223 */ /* 0x000fe20000000024 */
[C---:B---3--:R-:W-:Y:S01]  /*1010*/  FFMA R46, R26.reuse, R15, R46 ;  /* 0x0000000f1a2e7223 */ /* 0x048fe2000000002e */
[----:B------:R-:W-:Y:S01]  /*1020*/  FFMA R40, R26, R13, R40 ;  /* 0x0000000d1a287223 */ /* 0x000fe20000000028 */
[----:B------:R-:W-:Y:S01]  /*1030*/  FFMA R41, R12, R35, R43 ;  /* 0x000000230c297223 */ /* 0x000fe2000000002b */
[----:B----4-:R-:W-:Y:S01]  /*1040*/  FFMA R13, R8, R29, R47 ;  /* 0x0000001d080d7223 */ /* 0x010fe2000000002f */
[----:B0-----:R-:W-:Y:S01]  /*1050*/  FFMA R0, R27, R11, R46 ;  /* 0x0000000b1b007223 */ /* 0x001fe2000000002e */
[-C--:B------:R-:W-:Y:S01]  /*1060*/  FFMA R37, R14, R35.reuse, R37 ;  /* 0x000000230e257223 */ /* 0x080fe20000000025 */
[----:B------:R-:W-:Y:S01]  /*1070*/  FFMA R30, R15, R35, R42 ;  /* 0x000000230f1e7223 */ /* 0x000fe2000000002a */
[----:B------:R-:W-:Y:S01]  /*1080*/  FFMA R13, R4, R22, R13 ;  /* 0x00000016040d7223 */ /* 0x000fe2000000000d */
[C---:B------:R-:W-:Y:S01]  /*1090*/  FFMA R35, R28.reuse, R14, R53 ;  /* 0x0000000e1c237223 */ /* 0x040fe20000000035 */
[----:B------:R-:W-:Y:S01]  /*10a0*/  FFMA R38, R28, R15, R38 ;  /* 0x0000000f1c267223 */ /* 0x000fe20000000026 */
[----:B-----5:R-:W-:-:S04]  /*10b0*/  IMAD.WIDE.U32 R16, R25, 0x4, R16 ;  /* 0x0000000419107825 */ /* 0x020fc800078e0010 */
[----:B------:R-:W-:Y:S01]  /*10c0*/  FFMA R25, R20, R7, R0 ;  /* 0x0000000714197223 */ /* 0x000fe20000000000 */
[----:B------:R-:W-:Y:S01]  /*10d0*/  FFMA R0, R2, R9, R39 ;  /* 0x0000000902007223 */ /* 0x000fe20000000027 */
[-C--:B------:R-:W-:Y:S01]  /*10e0*/  FFMA R31, R12, R33.reuse, R31 ;  /* 0x000000210c1f7223 */ /* 0x080fe2000000001f */
[-C--:B------:R-:W-:Y:S01]  /*10f0*/  FFMA R21, R14, R33.reuse, R21 ;  /* 0x000000210e157223 */ /* 0x080fe20000000015 */
[----:B------:R-:W-:Y:S01]  /*1100*/  FFMA R24, R15, R33, R24 ;  /* 0x000000210f187223 */ /* 0x000fe20000000018 */
[C---:B------:R-:W-:Y:S01]  /*1110*/  FFMA R57, R26.reuse, R12, R57 ;  /* 0x0000000c1a397223 */ /* 0x040fe20000000039 */
[----:B------:R-:W-:Y:S01]  /*1120*/  FFMA R43, R26, R14, R55 ;  /* 0x0000000e1a2b7223 */ /* 0x000fe20000000037 */
[C---:B------:R-:W-:Y:S01]  /*1130*/  FFMA R33, R29.reuse, R9, R36 ;  /* 0x000000091d217223 */ /* 0x040fe20000000024 */
[C---:B------:R-:W-:Y:S01]  /*1140*/  FFMA R35, R29.reuse, R10, R35 ;  /* 0x0000000a1d237223 */ /* 0x040fe20000000023 */
[----:B------:R-:W-:Y:S01]  /*1150*/  FFMA R12, R29, R11, R38 ;  /* 0x0000000b1d0c7223 */ /* 0x000fe20000000026 */
[----:B------:R0:W-:Y:S01]  /*1160*/  STG.E desc[UR6][R16.64], R13 ;  /* 0x0000000d10007986 */ /* 0x0001e2000c101906 */
[----:B------:R-:W-:Y:S01]  /*1170*/  FFMA R41, R8, R2, R41 ;  /* 0x0000000208297223 */ /* 0x000fe20000000029 */
[CC--:B------:R-:W-:Y:S01]  /*1180*/  FFMA R37, R2.reuse, R10.reuse, R37 ;  /* 0x0000000a02257223 */ /* 0x0c0fe20000000025 */
[C---:B------:R-:W-:Y:S01]  /*1190*/  FFMA R29, R27.reuse, R9, R40 ;  /* 0x000000091b1d7223 */ /* 0x040fe20000000028 */
[----:B------:R-:W-:Y:S01]  /*11a0*/  FFMA R30, R2, R11, R30 ;  /* 0x0000000b021e7223 */ /* 0x000fe2000000001e */
[C---:B------:R-:W-:Y:S01]  /*11b0*/  FFMA R15, R8.reuse, R27, R57 ;  /* 0x0000001b080f7223 */ /* 0x040fe20000000039 */
[----:B------:R-:W-:Y:S01]  /*11c0*/  FFMA R43, R27, R10, R43 ;  /* 0x0000000a1b2b7223 */ /* 0x000fe2000000002b */
[----:B------:R-:W-:Y:S01]  /*11d0*/  FFMA R31, R8, R18, R31 ;  /* 0x00000012081f7223 */ /* 0x000fe2000000001f */
[C---:B------:R-:W-:Y:S01]  /*11e0*/  FFMA R21, R18.reuse, R10, R21 ;  /* 0x0000000a12157223 */ /* 0x040fe20000000015 */
[C---:B------:R-:W-:Y:S01]  /*11f0*/  FFMA R24, R18.reuse, R11, R24 ;  /* 0x0000000b12187223 */ /* 0x040fe20000000018 */
[----:B0-----:R-:W-:Y:S01]  /*1200*/  FFMA R13, R5, R3, R0 ;  /* 0x00000003050d7223 */ /* 0x001fe20000000000 */
[----:B------:R-:W-:Y:S01]  /*1210*/  FFMA R0, R18, R9, R23 ;  /* 0x0000000912007223 */ /* 0x000fe20000000017 */
[-C--:B------:R-:W-:Y:S01]  /*1220*/  FFMA R41, R4, R3.reuse, R41 ;  /* 0x0000000304297223 */ /* 0x080fe20000000029 */
[----:B------:R-:W-:Y:S01]  /*1230*/  FFMA R37, R6, R3, R37 ;  /* 0x0000000306257223 */ /* 0x000fe20000000025 */
[C---:B------:R-:W-:Y:S01]  /*1240*/  FFMA R33, R22.reuse, R5, R33 ;  /* 0x0000000516217223 */ /* 0x040fe20000000021 */
[----:B------:R-:W-:Y:S01]  /*1250*/  FFMA R27, R22, R7, R12 ;  /* 0x00000007161b7223 */ /* 0x000fe2000000000c */
[----:B------:R-:W-:Y:S01]  /*1260*/  FFMA R29, R20, R5, R29 ;  /* 0x00000005141d7223 */ /* 0x000fe2000000001d */
[----:B------:R-:W-:Y:S01]  /*1270*/  FFMA R3, R7, R3, R30 ;  /* 0x0000000307037223 */ /* 0x000fe2000000001e */
[----:B------:R-:W-:Y:S01]  /*1280*/  FFMA R35, R22, R6, R35 ;  /* 0x0000000616237223 */ /* 0x000fe20000000023 */
[----:B------:R-:W-:Y:S01]  /*1290*/  FFMA R15, R4, R20, R15 ;  /* 0x00000014040f7223 */ /* 0x000fe2000000000f */
[----:B------:R-:W-:Y:S01]  /*12a0*/  FFMA R43, R20, R6, R43 ;  /* 0x00000006142b7223 */ /* 0x000fe2000000002b */
[-C--:B------:R-:W-:Y:S01]  /*12b0*/  FFMA R31, R4, R19.reuse, R31 ;  /* 0x00000013041f7223 */ /* 0x080fe2000000001f */
[-C--:B------:R-:W-:Y:S01]  /*12c0*/  FFMA R5, R5, R19.reuse, R0 ;  /* 0x0000001305057223 */ /* 0x080fe20000000000 */
[-C--:B------:R-:W-:Y:S01]  /*12d0*/  FFMA R21, R6, R19.reuse, R21 ;  /* 0x0000001306157223 */ /* 0x080fe20000000015 */
[----:B------:R-:W-:Y:S01]  /*12e0*/  FFMA R7, R7, R19, R24 ;  /* 0x0000001307077223 */ /* 0x000fe20000000018 */
[----:B------:R-:W-:Y:S04]  /*12f0*/  STG.E desc[UR6][R16.64+0x80], R15 ;  /* 0x0000800f10007986 */ /* 0x000fe8000c101906 */
        /* <DEDUP_REMOVED lines=13> */
[----:B------:R-:W-:Y:S01]  /*13d0*/  STG.E desc[UR6][R16.64+0xac], R7 ;  /* 0x0000ac0710007986 */ /* 0x000fe2000c101906 */
[----:B------:R-:W-:Y:S05]  /*13e0*/  EXIT ;  /* 0x000000000000794d */ /* 0x000fea0003800000 */
.L_x_0:
[----:B------:R-:W-:-:S00]  /*13f0*/  BRA `(.L_x_0) ;  /* 0xfffffffc00fc7947 */ /* 0x000fc0000383ffff */
[----:B------:R-:W-:-:S00]  /*1400*/  NOP ;  /* 0x0000000000007918 */ /* 0x000fc00000000000 */
[----:B------:R-:W-:-:S00]  /*1410*/  NOP ;  /* 0x0000000000007918 */ /* 0x000fc00000000000 */
[----:B------:R-:W-:-:S00]  /*1420*/  NOP ;  /* 0x0000000000007918 */ /* 0x000fc00000000000 */
[----:B------:R-:W-:-:S00]  /*1430*/  NOP ;  /* 0x0000000000007918 */ /* 0x000fc00000000000 */
[----:B------:R-:W-:-:S00]  /*1440*/  NOP ;  /* 0x0000000000007918 */ /* 0x000fc00000000000 */
[----:B------:R-:W-:-:S00]  /*1450*/  NOP ;  /* 0x0000000000007918 */ /* 0x000fc00000000000 */
[----:B------:R-:W-:-:S00]  /*1460*/  NOP ;  /* 0x0000000000007918 */ /* 0x000fc00000000000 */
[----:B------:R-:W-:-:S00]  /*1470*/  NOP ;  /* 0x0000000000007918 */ /* 0x000fc00000000000 */
.L_x_1:


//--------------------- .nv.shared.default_function_kernel --------------------------
	.section	.nv.shared.default_function_kernel,"aw",@nobits
	.sectionflags	@""
	.align	4
.nv.shared.default_function_kernel:
	.zero		1456


//--------------------- .nv.shared.reserved.0     --------------------------
	.section	.nv.shared.reserved.0,"aw",@nobits
	.weak		__nv_reservedSMEM_offset_0_alias
	.size		__nv_reservedSMEM_offset_0_alias, 0, 64
	.other		__nv_reservedSMEM_offset_0_alias,@"STO_CUDA_RESERVED_SHARED STV_DEFAULT"
__nv_reservedSMEM_offset_0_alias:
	.zero		0
	.zero		64


//--------------------- .nv.constant0.default_function_kernel --------------------------
	.section	.nv.constant0.default_function_kernel,"a",@progbits
	.sectionflags	@""
	.align	4
.nv.constant0.default_function_kernel:
	.zero		920


//--------------------- SYMBOLS --------------------------

	.type		.nv.reservedSmem.offset0,@object
	.size		.nv.reservedSmem.offset0,0x4
	.type		.nv.reservedSmem.cap,@object
	.size		.nv.reservedSmem.cap,0x4
